	.headerflags	@"EF_CUDA_TEXMODE_UNIFIED EF_CUDA_64BIT_ADDRESS EF_CUDA_ACCELERATORS EF_CUDA_SM90 EF_CUDA_VIRTUAL_SM(EF_CUDA_SM90)"
	.elftype	@"ET_EXEC"


//--------------------- .nv.info                  --------------------------
	.section	.nv.info,"",@"SHT_CUDA_INFO"
	.align	4


	//----- nvinfo : EIATTR_REGCOUNT
	.align		4
        /*0000*/ 	.byte	0x04, 0x2f
        /*0002*/ 	.short	(.L_3 - .L_2)
	.align		4
.L_2:
        /*0004*/ 	.word	index@(triton_poi_fused__native_batch_norm_legit_no_training_8)
        /*0008*/ 	.word	0x00000020


	//----- nvinfo : EIATTR_MIN_STACK_SIZE
	.align		4
.L_3:
        /*000c*/ 	.byte	0x04, 0x12
        /*000e*/ 	.short	(.L_5 - .L_4)
	.align		4
.L_4:
        /*0010*/ 	.word	index@(triton_poi_fused__native_batch_norm_legit_no_training_8)
        /*0014*/ 	.word	0x00000000


	//----- nvinfo : EIATTR_FRAME_SIZE
	.align		4
.L_5:
        /*0018*/ 	.byte	0x04, 0x11
        /*001a*/ 	.short	(.L_7 - .L_6)
	.align		4
.L_6:
        /*001c*/ 	.word	index@(triton_poi_fused__native_batch_norm_legit_no_training_8)
        /*0020*/ 	.word	0x00000000


	//----- nvinfo : EIATTR_MIN_STACK_SIZE
	.align		4
.L_7:
        /*0024*/ 	.byte	0x04, 0x12
        /*0026*/ 	.short	(.L_9 - .L_8)
	.align		4
.L_8:
        /*0028*/ 	.word	index@(triton_poi_fused__native_batch_norm_legit_no_training_8)
        /*002c*/ 	.word	0x00000000
.L_9:


//--------------------- .nv.info.triton_poi_fused__native_batch_norm_legit_no_training_8 --------------------------
	.section	.nv.info.triton_poi_fused__native_batch_norm_legit_no_training_8,"",@"SHT_CUDA_INFO"
	.sectionflags	@""
	.align	4


	//----- nvinfo : EIATTR_CUDA_API_VERSION
	.align		4
        /*0000*/ 	.byte	0x04, 0x37
        /*0002*/ 	.short	(.L_11 - .L_10)
.L_10:
        /*0004*/ 	.word	0x0000007c


	//----- nvinfo : EIATTR_KPARAM_INFO
	.align		4
.L_11:
        /*0008*/ 	.byte	0x04, 0x17
        /*000a*/ 	.short	(.L_13 - .L_12)
.L_12:
        /*000c*/ 	.word	0x00000000
        /*0010*/ 	.short	0x0006
        /*0012*/ 	.short	0x0030
        /*0014*/ 	.byte	0x00, 0xf0, 0x11, 0x00


	//----- nvinfo : EIATTR_KPARAM_INFO
	.align		4
.L_13:
        /*0018*/ 	.byte	0x04, 0x17
        /*001a*/ 	.short	(.L_15 - .L_14)
.L_14:
        /*001c*/ 	.word	0x00000000
        /*0020*/ 	.short	0x0005
        /*0022*/ 	.short	0x0028
        /*0024*/ 	.byte	0x00, 0xf4, 0x21, 0x00


	//----- nvinfo : EIATTR_KPARAM_INFO
	.align		4
.L_15:
        /*0028*/ 	.byte	0x04, 0x17
        /*002a*/ 	.short	(.L_17 - .L_16)
.L_16:
        /*002c*/ 	.word	0x00000000
        /*0030*/ 	.short	0x0004
        /*0032*/ 	.short	0x0020
        /*0034*/ 	.byte	0x00, 0xf4, 0x21, 0x00


	//----- nvinfo : EIATTR_KPARAM_INFO
	.align		4
.L_17:
        /*0038*/ 	.byte	0x04, 0x17
        /*003a*/ 	.short	(.L_19 - .L_18)
.L_18:
        /*003c*/ 	.word	0x00000000
        /*0040*/ 	.short	0x0003
        /*0042*/ 	.short	0x0018
        /*0044*/ 	.byte	0x00, 0xf4, 0x21, 0x00


	//----- nvinfo : EIATTR_KPARAM_INFO
	.align		4
.L_19:
        /*0048*/ 	.byte	0x04, 0x17
        /*004a*/ 	.short	(.L_21 - .L_20)
.L_20:
        /*004c*/ 	.word	0x00000000
        /*0050*/ 	.short	0x0002
        /*0052*/ 	.short	0x0010
        /*0054*/ 	.byte	0x00, 0xf4, 0x21, 0x00


	//----- nvinfo : EIATTR_KPARAM_INFO
	.align		4
.L_21:
        /*0058*/ 	.byte	0x04, 0x17
        /*005a*/ 	.short	(.L_23 - .L_22)
.L_22:
        /*005c*/ 	.word	0x00000000
        /*0060*/ 	.short	0x0001
        /*0062*/ 	.short	0x0008
        /*0064*/ 	.byte	0x00, 0xf4, 0x21, 0x00


	//----- nvinfo : EIATTR_KPARAM_INFO
	.align		4
.L_23:
        /*0068*/ 	.byte	0x04, 0x17
        /*006a*/ 	.short	(.L_25 - .L_24)
.L_24:
        /*006c*/ 	.word	0x00000000
        /*0070*/ 	.short	0x0000
        /*0072*/ 	.short	0x0000
        /*0074*/ 	.byte	0x00, 0xf4, 0x21, 0x00


	//----- nvinfo : EIATTR_SPARSE_MMA_MASK
	.align		4
.L_25:
        /*0078*/ 	.byte	0x03, 0x50
        /*007a*/ 	.short	0x0000


	//----- nvinfo : EIATTR_MAXREG_COUNT
	.align		4
        /*007c*/ 	.byte	0x03, 0x1b
        /*007e*/ 	.short	0x00ff


	//----- nvinfo : EIATTR_EXIT_INSTR_OFFSETS
	.align		4
        /*0080*/ 	.byte	0x04, 0x1c
        /*0082*/ 	.short	(.L_27 - .L_26)


	//   ....[0]....
.L_26:
        /*0084*/ 	.word	0x00000a30


	//   ....[1]....
        /*0088*/ 	.word	0x00000a50


	//----- nvinfo : EIATTR_REQNTID
	.align		4
.L_27:
        /*008c*/ 	.byte	0x04, 0x10
        /*008e*/ 	.short	(.L_29 - .L_28)
.L_28:
        /*0090*/ 	.word	0x00000080
        /*0094*/ 	.word	0x00000001
        /*0098*/ 	.word	0x00000001


	//----- nvinfo : EIATTR_CBANK_PARAM_SIZE
	.align		4
.L_29:
        /*009c*/ 	.byte	0x03, 0x19
        /*009e*/ 	.short	0x0034


	//----- nvinfo : EIATTR_PARAM_CBANK
	.align		4
        /*00a0*/ 	.byte	0x04, 0x0a
        /*00a2*/ 	.short	(.L_31 - .L_30)
	.align		4
.L_30:
        /*00a4*/ 	.word	index@(.nv.constant0.triton_poi_fused__native_batch_norm_legit_no_training_8)
        /*00a8*/ 	.short	0x0210
        /*00aa*/ 	.short	0x0034


	//----- nvinfo : EIATTR_SW_WAR
	.align		4
.L_31:
        /*00ac*/ 	.byte	0x04, 0x36
        /*00ae*/ 	.short	(.L_33 - .L_32)
.L_32:
        /*00b0*/ 	.word	0x00000008
.L_33:


//--------------------- .nv.callgraph             --------------------------
	.section	.nv.callgraph,"",@"SHT_CUDA_CALLGRAPH"
	.align	4
	.sectionentsize	8
	.align		4
        /*0000*/ 	.word	0x00000000
	.align		4
        /*0004*/ 	.word	0xffffffff
	.align		4
        /*0008*/ 	.word	0x00000000
	.align		4
        /*000c*/ 	.word	0xfffffffe
	.align		4
        /*0010*/ 	.word	0x00000000
	.align		4
        /*0014*/ 	.word	0xfffffffd
	.align		4
        /*0018*/ 	.word	0x00000000
	.align		4
        /*001c*/ 	.word	0xfffffffc


//--------------------- .nv.constant4             --------------------------
	.section	.nv.constant4,"a",@progbits
	.align	8
	.align		8
.nv.constant4:
        /*0000*/ 	.dword	_$_str
	.align		8
        /*0008*/ 	.dword	_$_str_$_2


//--------------------- .text.triton_poi_fused__native_batch_norm_legit_no_training_8 --------------------------
	.section	.text.triton_poi_fused__native_batch_norm_legit_no_training_8,"ax",@progbits
	.align	128
        .global         triton_poi_fused__native_batch_norm_legit_no_training_8
        .type           triton_poi_fused__native_batch_norm_legit_no_training_8,@function
        .size           triton_poi_fused__native_batch_norm_legit_no_training_8,(.L_x_1 - triton_poi_fused__native_batch_norm_legit_no_training_8)
        .other          triton_poi_fused__native_batch_norm_legit_no_training_8,@"STO_CUDA_ENTRY STV_DEFAULT"
triton_poi_fused__native_batch_norm_legit_no_training_8:
.text.triton_poi_fused__native_batch_norm_legit_no_training_8:
[----:B------:R-:W0:Y:S02]  /*0000*/  LDC R1, c[0x0][0x28] ;  /* 0x00000a00ff017b82 */ /* 0x000e240000000800 */
[----:B------:R-:W1:Y:S01]  /*0010*/  S2R R0, SR_TID.X ;  /* 0x0000000000007919 */ /* 0x000e620000002100 */
[----:B------:R-:W2:Y:S01]  /*0020*/  LDC.64 R28, c[0x0][0x220] ;  /* 0x00008800ff1c7b82 */ /* 0x000ea20000000a00 */
[----:B------:R-:W3:Y:S07]  /*0030*/  S2R R3, SR_CTAID.X ;  /* 0x0000000000037919 */ /* 0x000eee0000002500 */
[----:B------:R-:W4:Y:S01]  /*0040*/  LDC.64 R26, c[0x0][0x210] ;  /* 0x00008400ff1a7b82 */ /* 0x000f220000000a00 */
[----:B------:R-:W-:-:S02]  /*0050*/  CS2R R4, SRZ ;  /* 0x0000000000047805 */ /* 0x000fc4000001ff00 */
[----:B------:R-:W-:Y:S02]  /*0060*/  CS2R R6, SRZ ;  /* 0x0000000000067805 */ /* 0x000fe4000001ff00 */
[----:B------:R-:W-:Y:S02]  /*0070*/  CS2R R8, SRZ ;  /* 0x0000000000087805 */ /* 0x000fe4000001ff00 */
[----:B------:R-:W-:Y:S01]  /*0080*/  CS2R R10, SRZ ;  /* 0x00000000000a7805 */ /* 0x000fe2000001ff00 */
[----:B------:R-:W-:Y:S01]  /*0090*/  ULDC.64 UR4, c[0x0][0x208] ;  /* 0x0000820000047ab9 */ /* 0x000fe20000000a00 */
[----:B------:R-:W5:Y:S01]  /*00a0*/  LDC.64 R24, c[0x0][0x218] ;  /* 0x00008600ff187b82 */ /* 0x000f620000000a00 */
[----:B-1----:R-:W-:-:S04]  /*00b0*/  SHF.L.U32 R0, R0, 0x2, RZ ;  /* 0x0000000200007819 */ /* 0x002fc800000006ff */
[----:B------:R-:W-:Y:S02]  /*00c0*/  LOP3.LUT R0, R0, 0x1fc, RZ, 0xc0, !PT ;  /* 0x000001fc00007812 */ /* 0x000fe400078ec0ff */
[----:B---3--:R-:W-:Y:S02]  /*00d0*/  SHF.R.S32.HI R2, RZ, 0x15, R3 ;  /* 0x00000015ff027819 */ /* 0x008fe40000011403 */
[----:B------:R-:W-:Y:S02]  /*00e0*/  LEA R0, R3, R0, 0xa ;  /* 0x0000000003007211 */ /* 0x000fe400078e50ff */
[----:B------:R-:W-:Y:S02]  /*00f0*/  SGXT R3, R2, 0x1 ;  /* 0x000000010203781a */ /* 0x000fe40000000200 */
[----:B------:R-:W-:Y:S02]  /*0100*/  ISETP.GE.AND P1, PT, R0, 0x151800, PT ;  /* 0x001518000000780c */ /* 0x000fe40003f26270 */
[----:B------:R-:W-:-:S02]  /*0110*/  CS2R R12, SRZ ;  /* 0x00000000000c7805 */ /* 0x000fc4000001ff00 */
[----:B------:R-:W-:Y:S02]  /*0120*/  LEA.HI R3, R3, R0, RZ, 0x7 ;  /* 0x0000000003037211 */ /* 0x000fe400078f38ff */
[----:B------:R-:W-:Y:S01]  /*0130*/  CS2R R14, SRZ ;  /* 0x00000000000e7805 */ /* 0x000fe2000001ff00 */
[----:B----4-:R-:W-:Y:S01]  /*0140*/  IMAD.WIDE R26, R0, 0x4, R26 ;  /* 0x00000004001a7825 */ /* 0x010fe200078e021a */
[----:B------:R-:W-:-:S04]  /*0150*/  LOP3.LUT R3, R3, 0xffffff80, RZ, 0xc0, !PT ;  /* 0xffffff8003037812 */ /* 0x000fc800078ec0ff */
[----:B------:R-:W-:Y:S01]  /*0160*/  IADD3 R2, R0, -R3, RZ ;  /* 0x8000000300027210 */ /* 0x000fe20007ffe0ff */
[----:B------:R-:W3:Y:S04]  /*0170*/  @!P1 LDG.E.128 R4, desc[UR4][R26.64] ;  /* 0x000000041a049981 */ /* 0x000ee8000c1e1d00 */
[----:B--2---:R-:W-:Y:S01]  /*0180*/  IMAD.WIDE R28, R2, 0x4, R28 ;  /* 0x00000004021c7825 */ /* 0x004fe200078e021c */
[----:B------:R-:W-:-:S03]  /*0190*/  IADD3 R3, R0, 0x200, RZ ;  /* 0x0000020000037810 */ /* 0x000fc60007ffe0ff */
[----:B-----5:R-:W-:Y:S01]  /*01a0*/  IMAD.WIDE R24, R2, 0x4, R24 ;  /* 0x0000000402187825 */ /* 0x020fe200078e0218 */
[----:B------:R-:W2:Y:S01]  /*01b0*/  @!P1 LDG.E.EL.128 R12, desc[UR4][R28.64] ;  /* 0x000000041c0c9981 */ /* 0x000ea2000c2e1d00 */
[----:B------:R-:W-:-:S03]  /*01c0*/  ISETP.GE.AND P0, PT, R3, 0x151800, PT ;  /* 0x001518000300780c */ /* 0x000fc60003f06270 */
[----:B------:R-:W3:Y:S01]  /*01d0*/  @!P1 LDG.E.EL.128 R8, desc[UR4][R24.64] ;  /* 0x0000000418089981 */ /* 0x000ee2000c2e1d00 */
[----:B------:R-:W-:Y:S02]  /*01e0*/  CS2R R16, SRZ ;  /* 0x0000000000107805 */ /* 0x000fe4000001ff00 */
[----:B------:R-:W-:Y:S02]  /*01f0*/  CS2R R18, SRZ ;  /* 0x0000000000127805 */ /* 0x000fe4000001ff00 */
[----:B------:R-:W-:Y:S02]  /*0200*/  CS2R R20, SRZ ;  /* 0x0000000000147805 */ /* 0x000fe4000001ff00 */
[----:B------:R-:W-:-:S03]  /*0210*/  CS2R R22, SRZ ;  /* 0x0000000000167805 */ /* 0x000fc6000001ff00 */
[----:B------:R1:W4:Y:S04]  /*0220*/  @!P0 LDG.E.128 R16, desc[UR4][R26.64+0x800] ;  /* 0x000800041a108981 */ /* 0x000328000c1e1d00 */
[----:B------:R5:W4:Y:S01]  /*0230*/  @!P0 LDG.E.EL.128 R20, desc[UR4][R24.64] ;  /* 0x0000000418148981 */ /* 0x000b22000c2e1d00 */
[----:B-1----:R-:W-:Y:S02]  /*0240*/  CS2R R26, SRZ ;  /* 0x00000000001a7805 */ /* 0x002fe4000001ff00 */
[----:B-----5:R-:W-:-:S06]  /*0250*/  CS2R R24, SRZ ;  /* 0x0000000000187805 */ /* 0x020fcc000001ff00 */
[----:B------:R1:W5:Y:S02]  /*0260*/  @!P0 LDG.E.EL.128 R24, desc[UR4][R28.64] ;  /* 0x000000041c188981 */ /* 0x000364000c2e1d00 */
[----:B-1----:R-:W1:Y:S02]  /*0270*/  LDC.64 R28, c[0x0][0x230] ;  /* 0x00008c00ff1c7b82 */ /* 0x002e640000000a00 */
[----:B-1----:R-:W-:-:S04]  /*0280*/  IMAD.WIDE R28, R2, 0x4, R28 ;  /* 0x00000004021c7825 */ /* 0x002fc800078e021c */
[----:B--2---:R-:W-:Y:S01]  /*0290*/  FADD R12, R12, 9.9999997473787516356e-06 ;  /* 0x3727c5ac0c0c7421 */ /* 0x004fe20000000000 */
[----:B---3--:R-:W-:Y:S01]  /*02a0*/  FADD R7, -R11, R7 ;  /* 0x000000070b077221 */ /* 0x008fe20000000100 */
[----:B------:R-:W-:Y:S02]  /*02b0*/  FADD R3, -R10, R6 ;  /* 0x000000060a037221 */ /* 0x000fe40000000100 */
[----:B------:R1:W2:Y:S01]  /*02c0*/  MUFU.SQRT R11, R12 ;  /* 0x0000000c000b7308 */ /* 0x0002a20000002000 */
[----:B------:R-:W-:Y:S01]  /*02d0*/  FADD R10, R13, 9.9999997473787516356e-06 ;  /* 0x3727c5ac0d0a7421 */ /* 0x000fe20000000000 */
[----:B------:R-:W-:Y:S01]  /*02e0*/  FADD R6, R14, 9.9999997473787516356e-06 ;  /* 0x3727c5ac0e067421 */ /* 0x000fe20000000000 */
[----:B------:R-:W-:-:S05]  /*02f0*/  FADD R13, R15, 9.9999997473787516356e-06 ;  /* 0x3727c5ac0f0d7421 */ /* 0x000fca0000000000 */
[----:B------:R-:W3:Y:S01]  /*0300*/  MUFU.SQRT R10, R10 ;  /* 0x0000000a000a7308 */ /* 0x000ee20000002000 */
[----:B-1----:R-:W-:Y:S01]  /*0310*/  HFMA2.MMA R12, -RZ, RZ, 1.625, 0 ;  /* 0x3e800000ff0c7435 */ /* 0x002fe200000001ff */
[----:B--2---:R-:W-:-:S06]  /*0320*/  FSETP.GT.AND P5, PT, R11, 8.50705917302346158658e+37, PT ;  /* 0x7e8000000b00780b */ /* 0x004fcc0003fa4000 */
[----:B------:R-:W1:Y:S01]  /*0330*/  MUFU.SQRT R6, R6 ;  /* 0x0000000600067308 */ /* 0x000e620000002000 */
[----:B------:R-:W-:-:S07]  /*0340*/  FSETP.GEU.AND P2, PT, R11, 1.175494350822287508e-38, PT ;  /* 0x008000000b00780b */ /* 0x000fce0003f4e000 */
[----:B------:R-:W2:Y:S01]  /*0350*/  MUFU.SQRT R13, R13 ;  /* 0x0000000d000d7308 */ /* 0x000ea20000002000 */
[----:B---3--:R-:W-:Y:S01]  /*0360*/  FSETP.GT.AND P3, PT, R10, 8.50705917302346158658e+37, PT ;  /* 0x7e8000000a00780b */ /* 0x008fe20003f64000 */
[----:B-----5:R-:W-:Y:S01]  /*0370*/  FADD R15, R24, 9.9999997473787516356e-06 ;  /* 0x3727c5ac180f7421 */ /* 0x020fe20000000000 */
[----:B------:R-:W-:Y:S01]  /*0380*/  FADD R24, -R8, R4 ;  /* 0x0000000408187221 */ /* 0x000fe20000000100 */
[----:B------:R-:W-:Y:S01]  /*0390*/  FSETP.GEU.AND P4, PT, R10, 1.175494350822287508e-38, PT ;  /* 0x008000000a00780b */ /* 0x000fe20003f8e000 */
[----:B------:R-:W-:Y:S01]  /*03a0*/  @P5 FMUL R11, R11, 0.25 ;  /* 0x3e8000000b0b5820 */ /* 0x000fe20000400000 */
[----:B------:R-:W-:Y:S02]  /*03b0*/  FSEL R4, R12, 1, P5 ;  /* 0x3f8000000c047808 */ /* 0x000fe40002800000 */
[----:B------:R-:W3:Y:S01]  /*03c0*/  MUFU.SQRT R15, R15 ;  /* 0x0000000f000f7308 */ /* 0x000ee20000002000 */
[----:B------:R-:W-:Y:S01]  /*03d0*/  FADD R26, R26, 9.9999997473787516356e-06 ;  /* 0x3727c5ac1a1a7421 */ /* 0x000fe20000000000 */
[----:B-1----:R-:W-:Y:S01]  /*03e0*/  FSETP.GT.AND P6, PT, R6, 8.50705917302346158658e+37, PT ;  /* 0x7e8000000600780b */ /* 0x002fe20003fc4000 */
[----:B------:R-:W-:Y:S01]  /*03f0*/  @!P2 FMUL R11, R11, 16777216 ;  /* 0x4b8000000b0ba820 */ /* 0x000fe20000400000 */
[----:B------:R-:W-:Y:S01]  /*0400*/  @!P2 FMUL R4, R4, 16777216 ;  /* 0x4b8000000404a820 */ /* 0x000fe20000400000 */
[----:B--2---:R-:W-:Y:S01]  /*0410*/  FSETP.GT.AND P2, PT, R13, 8.50705917302346158658e+37, PT ;  /* 0x7e8000000d00780b */ /* 0x004fe20003f44000 */
[----:B------:R-:W-:Y:S01]  /*0420*/  FADD R25, R25, 9.9999997473787516356e-06 ;  /* 0x3727c5ac19197421 */ /* 0x000fe20000000000 */
[----:B------:R-:W-:Y:S01]  /*0430*/  FADD R9, -R9, R5 ;  /* 0x0000000509097221 */ /* 0x000fe20000000100 */
[----:B------:R-:W-:Y:S01]  /*0440*/  FSEL R5, R12, 1, P3 ;  /* 0x3f8000000c057808 */ /* 0x000fe20001800000 */
[----:B------:R-:W1:Y:S01]  /*0450*/  MUFU.SQRT R8, R26 ;  /* 0x0000001a00087308 */ /* 0x000e620000002000 */
[----:B------:R-:W-:Y:S01]  /*0460*/  FSETP.GEU.AND P5, PT, R6, 1.175494350822287508e-38, PT ;  /* 0x008000000600780b */ /* 0x000fe20003fae000 */
[----:B------:R-:W-:Y:S01]  /*0470*/  @P3 FMUL R10, R10, 0.25 ;  /* 0x3e8000000a0a3820 */ /* 0x000fe20000400000 */
[----:B------:R-:W-:Y:S01]  /*0480*/  FSETP.GEU.AND P3, PT, R13, 1.175494350822287508e-38, PT ;  /* 0x008000000d00780b */ /* 0x000fe20003f6e000 */
[----:B------:R-:W-:-:S02]  /*0490*/  @!P4 FMUL R5, R5, 16777216 ;  /* 0x4b8000000505c820 */ /* 0x000fc40000400000 */
[----:B------:R-:W-:Y:S02]  /*04a0*/  @!P4 FMUL R10, R10, 16777216 ;  /* 0x4b8000000a0ac820 */ /* 0x000fe40000400000 */
[----:B------:R-:W2:Y:S01]  /*04b0*/  MUFU.SQRT R14, R25 ;  /* 0x00000019000e7308 */ /* 0x000ea20000002000 */
[----:B---3--:R-:W-:Y:S01]  /*04c0*/  FSETP.GT.AND P4, PT, R15, 8.50705917302346158658e+37, PT ;  /* 0x7e8000000f00780b */ /* 0x008fe20003f84000 */
[----:B----4-:R-:W-:Y:S01]  /*04d0*/  FADD R17, -R21, R17 ;  /* 0x0000001115117221 */ /* 0x010fe20000000100 */
[----:B------:R-:W-:Y:S01]  /*04e0*/  FADD R18, -R22, R18 ;  /* 0x0000001216127221 */ /* 0x000fe20000000100 */
[----:B------:R-:W-:Y:S01]  /*04f0*/  @P6 FMUL R6, R6, 0.25 ;  /* 0x3e80000006066820 */ /* 0x000fe20000400000 */
[----:B------:R-:W-:Y:S01]  /*0500*/  FSEL R21, R12, 1, P2 ;  /* 0x3f8000000c157808 */ /* 0x000fe20001000000 */
[----:B------:R-:W-:Y:S02]  /*0510*/  @P2 FMUL R13, R13, 0.25 ;  /* 0x3e8000000d0d2820 */ /* 0x000fe40000400000 */
[----:B------:R3:W-:Y:S01]  /*0520*/  MUFU.RCP R22, R10 ;  /* 0x0000000a00167308 */ /* 0x0007e20000001000 */
[----:B------:R-:W-:Y:S01]  /*0530*/  @!P5 FMUL R6, R6, 16777216 ;  /* 0x4b8000000606d820 */ /* 0x000fe20000400000 */
[----:B------:R-:W-:Y:S01]  /*0540*/  @!P3 FMUL R13, R13, 16777216 ;  /* 0x4b8000000d0db820 */ /* 0x000fe20000400000 */
[----:B------:R-:W-:Y:S01]  /*0550*/  @!P3 FMUL R21, R21, 16777216 ;  /* 0x4b8000001515b820 */ /* 0x000fe20000400000 */
[----:B-1----:R-:W-:-:S02]  /*0560*/  FSETP.GT.AND P3, PT, R8, 8.50705917302346158658e+37, PT ;  /* 0x7e8000000800780b */ /* 0x002fc40003f64000 */
[----:B---3--:R-:W-:Y:S02]  /*0570*/  FSEL R10, R12, 1, P6 ;  /* 0x3f8000000c0a7808 */ /* 0x008fe40003000000 */
[----:B------:R-:W1:Y:S01]  /*0580*/  MUFU.RCP R11, R11 ;  /* 0x0000000b000b7308 */ /* 0x000e620000001000 */
[----:B------:R-:W-:Y:S01]  /*0590*/  FADD R19, -R23, R19 ;  /* 0x0000001317137221 */ /* 0x000fe20000000100 */
[C---:B------:R-:W-:Y:S01]  /*05a0*/  FSETP.GEU.AND P6, PT, R15.reuse, 1.175494350822287508e-38, PT ;  /* 0x008000000f00780b */ /* 0x040fe20003fce000 */
[----:B------:R-:W-:Y:S01]  /*05b0*/  @!P5 FMUL R10, R10, 16777216 ;  /* 0x4b8000000a0ad820 */ /* 0x000fe20000400000 */
[----:B--2---:R-:W-:Y:S01]  /*05c0*/  FSETP.GT.AND P5, PT, R14, 8.50705917302346158658e+37, PT ;  /* 0x7e8000000e00780b */ /* 0x004fe20003fa4000 */
[----:B------:R-:W-:-:S03]  /*05d0*/  @P4 FMUL R15, R15, 0.25 ;  /* 0x3e8000000f0f4820 */ /* 0x000fc60000400000 */
[----:B------:R2:W-:Y:S01]  /*05e0*/  MUFU.RCP R23, R6 ;  /* 0x0000000600177308 */ /* 0x0005e20000001000 */
[----:B------:R-:W-:Y:S02]  /*05f0*/  FSETP.GEU.AND P2, PT, R14, 1.175494350822287508e-38, PT ;  /* 0x008000000e00780b */ /* 0x000fe40003f4e000 */
[----:B--2---:R-:W-:Y:S02]  /*0600*/  FSEL R6, R12, 1, P4 ;  /* 0x3f8000000c067808 */ /* 0x004fe40002000000 */
[----:B------:R-:W-:-:S03]  /*0610*/  FSETP.GEU.AND P4, PT, R8, 1.175494350822287508e-38, PT ;  /* 0x008000000800780b */ /* 0x000fc60003f8e000 */
[----:B------:R2:W3:Y:S01]  /*0620*/  MUFU.RCP R25, R13 ;  /* 0x0000000d00197308 */ /* 0x0004e20000001000 */
[----:B------:R-:W-:Y:S01]  /*0630*/  @P3 FMUL R8, R8, 0.25 ;  /* 0x3e80000008083820 */ /* 0x000fe20000400000 */
[----:B------:R-:W-:Y:S01]  /*0640*/  @P5 FMUL R14, R14, 0.25 ;  /* 0x3e8000000e0e5820 */ /* 0x000fe20000400000 */
[----:B------:R-:W-:Y:S01]  /*0650*/  @!P6 FMUL R15, R15, 16777216 ;  /* 0x4b8000000f0fe820 */ /* 0x000fe20000400000 */
[----:B--2---:R-:W-:Y:S01]  /*0660*/  FADD R13, -R20, R16 ;  /* 0x00000010140d7221 */ /* 0x004fe20000000100 */
[----:B-1----:R-:W-:Y:S01]  /*0670*/  FMUL R16, R11, R4 ;  /* 0x000000040b107220 */ /* 0x002fe20000400000 */
[----:B------:R-:W-:Y:S02]  /*0680*/  FMUL R20, R22, R5 ;  /* 0x0000000516147220 */ /* 0x000fe40000400000 */
[----:B------:R-:W1:Y:S02]  /*0690*/  LDC.64 R4, c[0x0][0x228] ;  /* 0x00008a00ff047b82 */ /* 0x000e640000000a00 */
[----:B------:R-:W-:Y:S01]  /*06a0*/  @!P4 FMUL R8, R8, 16777216 ;  /* 0x4b8000000808c820 */ /* 0x000fe20000400000 */
[----:B------:R-:W-:Y:S01]  /*06b0*/  @!P2 FMUL R14, R14, 16777216 ;  /* 0x4b8000000e0ea820 */ /* 0x000fe20000400000 */
[----:B------:R-:W2:Y:S01]  /*06c0*/  MUFU.RCP R15, R15 ;  /* 0x0000000f000f7308 */ /* 0x000ea20000001000 */
[----:B---3--:R-:W-:Y:S01]  /*06d0*/  FMUL R22, R25, R21 ;  /* 0x0000001519167220 */ /* 0x008fe20000400000 */
[----:B------:R-:W-:-:S06]  /*06e0*/  FSEL R25, R12, 1, P3 ;  /* 0x3f8000000c197808 */ /* 0x000fcc0001800000 */
[----:B------:R3:W4:Y:S08]  /*06f0*/  MUFU.RCP R11, R14 ;  /* 0x0000000e000b7308 */ /* 0x0007300000001000 */
[----:B------:R-:W5:Y:S01]  /*0700*/  MUFU.RCP R8, R8 ;  /* 0x0000000800087308 */ /* 0x000f620000001000 */
[----:B---3--:R-:W-:Y:S01]  /*0710*/  FMUL R14, R24, R16 ;  /* 0x00000010180e7220 */ /* 0x008fe20000400000 */
[----:B------:R-:W-:Y:S01]  /*0720*/  FSEL R24, R12, 1, P5 ;  /* 0x3f8000000c187808 */ /* 0x000fe20002800000 */
[----:B------:R-:W-:Y:S01]  /*0730*/  FMUL R10, R23, R10 ;  /* 0x0000000a170a7220 */ /* 0x000fe20000400000 */
[----:B------:R-:W-:Y:S01]  /*0740*/  @!P6 FMUL R6, R6, 16777216 ;  /* 0x4b8000000606e820 */ /* 0x000fe20000400000 */
[----:B------:R-:W-:-:S02]  /*0750*/  @!P4 FMUL R25, R25, 16777216 ;  /* 0x4b8000001919c820 */ /* 0x000fc40000400000 */
[----:B------:R-:W-:Y:S01]  /*0760*/  @!P2 FMUL R24, R24, 16777216 ;  /* 0x4b8000001818a820 */ /* 0x000fe20000400000 */
[----:B------:R-:W-:Y:S01]  /*0770*/  FMUL R16, R7, R22 ;  /* 0x0000001607107220 */ /* 0x000fe20000400000 */
[----:B------:R-:W-:Y:S01]  /*0780*/  FMUL R20, R9, R20 ;  /* 0x0000001409147220 */ /* 0x000fe20000400000 */
[----:B------:R-:W-:Y:S01]  /*0790*/  FMUL R3, R3, R10 ;  /* 0x0000000a03037220 */ /* 0x000fe20000400000 */
[----:B--2---:R-:W-:Y:S01]  /*07a0*/  FMUL R15, R15, R6 ;  /* 0x000000060f0f7220 */ /* 0x004fe20000400000 */
[----:B----4-:R-:W-:Y:S01]  /*07b0*/  FMUL R24, R11, R24 ;  /* 0x000000180b187220 */ /* 0x010fe20000400000 */
[----:B-1----:R-:W-:Y:S01]  /*07c0*/  IMAD.WIDE R22, R2, 0x4, R4 ;  /* 0x0000000402167825 */ /* 0x002fe200078e0204 */
[----:B------:R-:W-:-:S03]  /*07d0*/  CS2R R10, SRZ ;  /* 0x00000000000a7805 */ /* 0x000fc6000001ff00 */
[----:B-----5:R-:W-:Y:S01]  /*07e0*/  FMUL R25, R8, R25 ;  /* 0x0000001908197220 */ /* 0x020fe20000400000 */
[----:B------:R-:W-:Y:S02]  /*07f0*/  CS2R R8, SRZ ;  /* 0x0000000000087805 */ /* 0x000fe4000001ff00 */
[----:B------:R-:W-:Y:S02]  /*0800*/  CS2R R4, SRZ ;  /* 0x0000000000047805 */ /* 0x000fe4000001ff00 */
[----:B------:R-:W-:Y:S02]  /*0810*/  CS2R R6, SRZ ;  /* 0x0000000000067805 */ /* 0x000fe4000001ff00 */
[----:B------:R-:W2:Y:S04]  /*0820*/  @!P1 LDG.E.EL.128 R8, desc[UR4][R22.64] ;  /* 0x0000000416089981 */ /* 0x000ea8000c2e1d00 */
[----:B------:R-:W2:Y:S01]  /*0830*/  @!P1 LDG.E.EL.128 R4, desc[UR4][R28.64] ;  /* 0x000000041c049981 */ /* 0x000ea2000c2e1d00 */
[----:B------:R-:W-:-:S04]  /*0840*/  FADD R27, R27, 9.9999997473787516356e-06 ;  /* 0x3727c5ac1b1b7421 */ /* 0x000fc80000000000 */
[----:B------:R-:W1:Y:S02]  /*0850*/  MUFU.SQRT R21, R27 ;  /* 0x0000001b00157308 */ /* 0x000e640000002000 */
[C---:B-1----:R-:W-:Y:S02]  /*0860*/  FSETP.GT.AND P2, PT, R21.reuse, 8.50705917302346158658e+37, PT ;  /* 0x7e8000001500780b */ /* 0x042fe40003f44000 */
[----:B------:R-:W-:-:S11]  /*0870*/  FSETP.GEU.AND P3, PT, R21, 1.175494350822287508e-38, PT ;  /* 0x008000001500780b */ /* 0x000fd60003f6e000 */
[----:B------:R-:W-:-:S04]  /*0880*/  @P2 FMUL R21, R21, 0.25 ;  /* 0x3e80000015152820 */ /* 0x000fc80000400000 */
[----:B------:R-:W-:-:S04]  /*0890*/  @!P3 FMUL R21, R21, 16777216 ;  /* 0x4b8000001515b820 */ /* 0x000fc80000400000 */
[----:B------:R-:W1:Y:S01]  /*08a0*/  MUFU.RCP R26, R21 ;  /* 0x00000015001a7308 */ /* 0x000e620000001000 */
[----:B------:R-:W-:Y:S01]  /*08b0*/  FSEL R12, R12, 1, P2 ;  /* 0x3f8000000c0c7808 */ /* 0x000fe20001000000 */
[----:B------:R-:W-:-:S04]  /*08c0*/  FMUL R2, R13, R15 ;  /* 0x0000000f0d027220 */ /* 0x000fc80000400000 */
[----:B------:R-:W-:-:S04]  /*08d0*/  @!P3 FMUL R12, R12, 16777216 ;  /* 0x4b8000000c0cb820 */ /* 0x000fc80000400000 */
[----:B-1----:R-:W-:Y:S01]  /*08e0*/  FMUL R26, R26, R12 ;  /* 0x0000000c1a1a7220 */ /* 0x002fe20000400000 */
[----:B------:R-:W-:Y:S01]  /*08f0*/  CS2R R12, SRZ ;  /* 0x00000000000c7805 */ /* 0x000fe2000001ff00 */
[----:B--2---:R-:W-:Y:S01]  /*0900*/  FFMA R4, R14, R8, R4 ;  /* 0x000000080e047223 */ /* 0x004fe20000000004 */
[----:B------:R-:W-:Y:S01]  /*0910*/  CS2R R14, SRZ ;  /* 0x00000000000e7805 */ /* 0x000fe2000001ff00 */
[----:B------:R-:W-:Y:S01]  /*0920*/  FFMA R5, R20, R9, R5 ;  /* 0x0000000914057223 */ /* 0x000fe20000000005 */
[----:B------:R-:W-:Y:S01]  /*0930*/  CS2R R20, SRZ ;  /* 0x0000000000147805 */ /* 0x000fe2000001ff00 */
[----:B------:R-:W1:Y:S03]  /*0940*/  LDC.64 R8, c[0x0][0x238] ;  /* 0x00008e00ff087b82 */ /* 0x000e660000000a00 */
[----:B------:R2:W3:Y:S02]  /*0950*/  @!P0 LDG.E.EL.128 R12, desc[UR4][R22.64] ;  /* 0x00000004160c8981 */ /* 0x0004e4000c2e1d00 */
[----:B--2---:R-:W-:-:S06]  /*0960*/  CS2R R22, SRZ ;  /* 0x0000000000167805 */ /* 0x004fcc000001ff00 */
[----:B------:R-:W3:Y:S01]  /*0970*/  @!P0 LDG.E.EL.128 R20, desc[UR4][R28.64] ;  /* 0x000000041c148981 */ /* 0x000ee2000c2e1d00 */
[----:B------:R-:W-:Y:S01]  /*0980*/  FFMA R6, R3, R10, R6 ;  /* 0x0000000a03067223 */ /* 0x000fe20000000006 */
[----:B------:R-:W-:Y:S01]  /*0990*/  FFMA R7, R16, R11, R7 ;  /* 0x0000000b10077223 */ /* 0x000fe20000000007 */
[----:B-1----:R-:W-:-:S04]  /*09a0*/  IMAD.WIDE R8, R0, 0x4, R8 ;  /* 0x0000000400087825 */ /* 0x002fc800078e0208 */
[----:B------:R-:W-:Y:S01]  /*09b0*/  FMUL R24, R17, R24 ;  /* 0x0000001811187220 */ /* 0x000fe20000400000 */
[----:B------:R-:W-:Y:S01]  /*09c0*/  FMUL R25, R18, R25 ;  /* 0x0000001912197220 */ /* 0x000fe20000400000 */
[----:B------:R-:W-:Y:S01]  /*09d0*/  FMUL R26, R19, R26 ;  /* 0x0000001a131a7220 */ /* 0x000fe20000400000 */
[----:B------:R1:W-:Y:S01]  /*09e0*/  @!P1 STG.E.128 desc[UR4][R8.64], R4 ;  /* 0x0000000408009986 */ /* 0x0003e2000c101d04 */
[----:B---3--:R-:W-:Y:S01]  /*09f0*/  FFMA R12, R2, R12, R20 ;  /* 0x0000000c020c7223 */ /* 0x008fe20000000014 */
[----:B------:R-:W-:Y:S01]  /*0a00*/  FFMA R13, R24, R13, R21 ;  /* 0x0000000d180d7223 */ /* 0x000fe20000000015 */
[----:B------:R-:W-:Y:S01]  /*0a10*/  FFMA R14, R25, R14, R22 ;  /* 0x0000000e190e7223 */ /* 0x000fe20000000016 */
[----:B------:R-:W-:Y:S01]  /*0a20*/  FFMA R15, R26, R15, R23 ;  /* 0x0000000f1a0f7223 */ /* 0x000fe20000000017 */
[----:B-1----:R-:W-:Y:S06]  /*0a30*/  @P0 EXIT ;  /* 0x000000000000094d */ /* 0x002fec0003800000 */
[----:B------:R-:W-:Y:S01]  /*0a40*/  STG.E.128 desc[UR4][R8.64+0x800], R12 ;  /* 0x0008000c08007986 */ /* 0x000fe2000c101d04 */
[----:B------:R-:W-:Y:S05]  /*0a50*/  EXIT ;  /* 0x000000000000794d */ /* 0x000fea0003800000 */
.L_x_0:
[----:B------:R-:W-:-:S00]  /*0a60*/  BRA `(.L_x_0) ;  /* 0xfffffffc00fc7947 */ /* 0x000fc0000383ffff */
[----:B------:R-:W-:-:S00]  /*0a70*/  NOP ;  /* 0x0000000000007918 */ /* 0x000fc00000000000 */
        /* <DEDUP_REMOVED lines=8> */
.L_x_1:


//--------------------- .nv.global.init           --------------------------
	.section	.nv.global.init,"aw",@progbits
.nv.global.init:
	.type		_$_str,@object
	.size		_$_str,(_$_str_$_2 - _$_str)
_$_str:
        /*0000*/ 	.byte	0x5f, 0x5f, 0x43, 0x55, 0x44, 0x41, 0x5f, 0x46, 0x54, 0x5a, 0x00
	.type		_$_str_$_2,@object
	.size		_$_str_$_2,(.L_1 - _$_str_$_2)
_$_str_$_2:
        /*000b*/ 	.byte	0x5f, 0x5f, 0x43, 0x55, 0x44, 0x41, 0x5f, 0x50, 0x52, 0x45, 0x43, 0x5f, 0x53, 0x51, 0x52, 0x54
        /*001b*/ 	.byte	0x00
.L_1:


//--------------------- .nv.constant0.triton_poi_fused__native_batch_norm_legit_no_training_8 --------------------------
	.section	.nv.constant0.triton_poi_fused__native_batch_norm_legit_no_training_8,"a",@progbits
	.sectionflags	@""
	.align	4
.nv.constant0.triton_poi_fused__native_batch_norm_legit_no_training_8:
	.zero		580
